	.headerflags	@"EF_CUDA_TEXMODE_UNIFIED EF_CUDA_64BIT_ADDRESS EF_CUDA_ACCELERATORS EF_CUDA_SM90 EF_CUDA_VIRTUAL_SM(EF_CUDA_SM90)"
	.elftype	@"ET_EXEC"


//--------------------- .nv.info                  --------------------------
	.section	.nv.info,"",@"SHT_CUDA_INFO"
	.align	4


	//----- nvinfo : EIATTR_REGCOUNT
	.align		4
        /*0000*/ 	.byte	0x04, 0x2f
        /*0002*/ 	.short	(.L_3 - .L_2)
	.align		4
.L_2:
        /*0004*/ 	.word	index@(triton_poi_fused__native_batch_norm_legit_no_training_add_convolution_relu_17)
        /*0008*/ 	.word	0x00000016


	//----- nvinfo : EIATTR_MIN_STACK_SIZE
	.align		4
.L_3:
        /*000c*/ 	.byte	0x04, 0x12
        /*000e*/ 	.short	(.L_5 - .L_4)
	.align		4
.L_4:
        /*0010*/ 	.word	index@(triton_poi_fused__native_batch_norm_legit_no_training_add_convolution_relu_17)
        /*0014*/ 	.word	0x00000000


	//----- nvinfo : EIATTR_FRAME_SIZE
	.align		4
.L_5:
        /*0018*/ 	.byte	0x04, 0x11
        /*001a*/ 	.short	(.L_7 - .L_6)
	.align		4
.L_6:
        /*001c*/ 	.word	index@(triton_poi_fused__native_batch_norm_legit_no_training_add_convolution_relu_17)
        /*0020*/ 	.word	0x00000000


	//----- nvinfo : EIATTR_MIN_STACK_SIZE
	.align		4
.L_7:
        /*0024*/ 	.byte	0x04, 0x12
        /*0026*/ 	.short	(.L_9 - .L_8)
	.align		4
.L_8:
        /*0028*/ 	.word	index@(triton_poi_fused__native_batch_norm_legit_no_training_add_convolution_relu_17)
        /*002c*/ 	.word	0x00000000
.L_9:


//--------------------- .nv.info.triton_poi_fused__native_batch_norm_legit_no_training_add_convolution_relu_17 --------------------------
	.section	.nv.info.triton_poi_fused__native_batch_norm_legit_no_training_add_convolution_relu_17,"",@"SHT_CUDA_INFO"
	.sectionflags	@""
	.align	4


	//----- nvinfo : EIATTR_CUDA_API_VERSION
	.align		4
        /*0000*/ 	.byte	0x04, 0x37
        /*0002*/ 	.short	(.L_11 - .L_10)
.L_10:
        /*0004*/ 	.word	0x0000007c


	//----- nvinfo : EIATTR_KPARAM_INFO
	.align		4
.L_11:
        /*0008*/ 	.byte	0x04, 0x17
        /*000a*/ 	.short	(.L_13 - .L_12)
.L_12:
        /*000c*/ 	.word	0x00000000
        /*0010*/ 	.short	0x0008
        /*0012*/ 	.short	0x0040
        /*0014*/ 	.byte	0x00, 0xf0, 0x11, 0x00


	//----- nvinfo : EIATTR_KPARAM_INFO
	.align		4
.L_13:
        /*0018*/ 	.byte	0x04, 0x17
        /*001a*/ 	.short	(.L_15 - .L_14)
.L_14:
        /*001c*/ 	.word	0x00000000
        /*0020*/ 	.short	0x0007
        /*0022*/ 	.short	0x0038
        /*0024*/ 	.byte	0x00, 0xf4, 0x21, 0x00


	//----- nvinfo : EIATTR_KPARAM_INFO
	.align		4
.L_15:
        /*0028*/ 	.byte	0x04, 0x17
        /*002a*/ 	.short	(.L_17 - .L_16)
.L_16:
        /*002c*/ 	.word	0x00000000
        /*0030*/ 	.short	0x0006
        /*0032*/ 	.short	0x0030
        /*0034*/ 	.byte	0x00, 0xf4, 0x21, 0x00


	//----- nvinfo : EIATTR_KPARAM_INFO
	.align		4
.L_17:
        /*0038*/ 	.byte	0x04, 0x17
        /*003a*/ 	.short	(.L_19 - .L_18)
.L_18:
        /*003c*/ 	.word	0x00000000
        /*0040*/ 	.short	0x0005
        /*0042*/ 	.short	0x0028
        /*0044*/ 	.byte	0x00, 0xf4, 0x21, 0x00


	//----- nvinfo : EIATTR_KPARAM_INFO
	.align		4
.L_19:
        /*0048*/ 	.byte	0x04, 0x17
        /*004a*/ 	.short	(.L_21 - .L_20)
.L_20:
        /*004c*/ 	.word	0x00000000
        /*0050*/ 	.short	0x0004
        /*0052*/ 	.short	0x0020
        /*0054*/ 	.byte	0x00, 0xf4, 0x21, 0x00


	//----- nvinfo : EIATTR_KPARAM_INFO
	.align		4
.L_21:
        /*0058*/ 	.byte	0x04, 0x17
        /*005a*/ 	.short	(.L_23 - .L_22)
.L_22:
        /*005c*/ 	.word	0x00000000
        /*0060*/ 	.short	0x0003
        /*0062*/ 	.short	0x0018
        /*0064*/ 	.byte	0x00, 0xf4, 0x21, 0x00


	//----- nvinfo : EIATTR_KPARAM_INFO
	.align		4
.L_23:
        /*0068*/ 	.byte	0x04, 0x17
        /*006a*/ 	.short	(.L_25 - .L_24)
.L_24:
        /*006c*/ 	.word	0x00000000
        /*0070*/ 	.short	0x0002
        /*0072*/ 	.short	0x0010
        /*0074*/ 	.byte	0x00, 0xf4, 0x21, 0x00


	//----- nvinfo : EIATTR_KPARAM_INFO
	.align		4
.L_25:
        /*0078*/ 	.byte	0x04, 0x17
        /*007a*/ 	.short	(.L_27 - .L_26)
.L_26:
        /*007c*/ 	.word	0x00000000
        /*0080*/ 	.short	0x0001
        /*0082*/ 	.short	0x0008
        /*0084*/ 	.byte	0x00, 0xf4, 0x21, 0x00


	//----- nvinfo : EIATTR_KPARAM_INFO
	.align		4
.L_27:
        /*0088*/ 	.byte	0x04, 0x17
        /*008a*/ 	.short	(.L_29 - .L_28)
.L_28:
        /*008c*/ 	.word	0x00000000
        /*0090*/ 	.short	0x0000
        /*0092*/ 	.short	0x0000
        /*0094*/ 	.byte	0x00, 0xf4, 0x21, 0x00


	//----- nvinfo : EIATTR_SPARSE_MMA_MASK
	.align		4
.L_29:
        /*0098*/ 	.byte	0x03, 0x50
        /*009a*/ 	.short	0x0000


	//----- nvinfo : EIATTR_MAXREG_COUNT
	.align		4
        /*009c*/ 	.byte	0x03, 0x1b
        /*009e*/ 	.short	0x00ff


	//----- nvinfo : EIATTR_EXIT_INSTR_OFFSETS
	.align		4
        /*00a0*/ 	.byte	0x04, 0x1c
        /*00a2*/ 	.short	(.L_31 - .L_30)


	//   ....[0]....
.L_30:
        /*00a4*/ 	.word	0x00000360


	//----- nvinfo : EIATTR_REQNTID
	.align		4
.L_31:
        /*00a8*/ 	.byte	0x04, 0x10
        /*00aa*/ 	.short	(.L_33 - .L_32)
.L_32:
        /*00ac*/ 	.word	0x00000080
        /*00b0*/ 	.word	0x00000001
        /*00b4*/ 	.word	0x00000001


	//----- nvinfo : EIATTR_CBANK_PARAM_SIZE
	.align		4
.L_33:
        /*00b8*/ 	.byte	0x03, 0x19
        /*00ba*/ 	.short	0x0044


	//----- nvinfo : EIATTR_PARAM_CBANK
	.align		4
        /*00bc*/ 	.byte	0x04, 0x0a
        /*00be*/ 	.short	(.L_35 - .L_34)
	.align		4
.L_34:
        /*00c0*/ 	.word	index@(.nv.constant0.triton_poi_fused__native_batch_norm_legit_no_training_add_convolution_relu_17)
        /*00c4*/ 	.short	0x0210
        /*00c6*/ 	.short	0x0044


	//----- nvinfo : EIATTR_SW_WAR
	.align		4
.L_35:
        /*00c8*/ 	.byte	0x04, 0x36
        /*00ca*/ 	.short	(.L_37 - .L_36)
.L_36:
        /*00cc*/ 	.word	0x00000008
.L_37:


//--------------------- .nv.callgraph             --------------------------
	.section	.nv.callgraph,"",@"SHT_CUDA_CALLGRAPH"
	.align	4
	.sectionentsize	8
	.align		4
        /*0000*/ 	.word	0x00000000
	.align		4
        /*0004*/ 	.word	0xffffffff
	.align		4
        /*0008*/ 	.word	0x00000000
	.align		4
        /*000c*/ 	.word	0xfffffffe
	.align		4
        /*0010*/ 	.word	0x00000000
	.align		4
        /*0014*/ 	.word	0xfffffffd
	.align		4
        /*0018*/ 	.word	0x00000000
	.align		4
        /*001c*/ 	.word	0xfffffffc


//--------------------- .nv.constant4             --------------------------
	.section	.nv.constant4,"a",@progbits
	.align	8
	.align		8
.nv.constant4:
        /*0000*/ 	.dword	_$_str
	.align		8
        /*0008*/ 	.dword	_$_str_$_2


//--------------------- .text.triton_poi_fused__native_batch_norm_legit_no_training_add_convolution_relu_17 --------------------------
	.section	.text.triton_poi_fused__native_batch_norm_legit_no_training_add_convolution_relu_17,"ax",@progbits
	.align	128
        .global         triton_poi_fused__native_batch_norm_legit_no_training_add_convolution_relu_17
        .type           triton_poi_fused__native_batch_norm_legit_no_training_add_convolution_relu_17,@function
        .size           triton_poi_fused__native_batch_norm_legit_no_training_add_convolution_relu_17,(.L_x_1 - triton_poi_fused__native_batch_norm_legit_no_training_add_convolution_relu_17)
        .other          triton_poi_fused__native_batch_norm_legit_no_training_add_convolution_relu_17,@"STO_CUDA_ENTRY STV_DEFAULT"
triton_poi_fused__native_batch_norm_legit_no_training_add_convolution_relu_17:
.text.triton_poi_fused__native_batch_norm_legit_no_training_add_convolution_relu_17:
[----:B------:R-:W-:Y:S01]  /*0000*/  LDC R1, c[0x0][0x28] ;  /* 0x00000a00ff017b82 */ /* 0x000fe20000000800 */
[----:B------:R-:W1:Y:S07]  /*0010*/  S2R R0, SR_TID.X ;  /* 0x0000000000007919 */ /* 0x000e6e0000002100 */
[----:B------:R-:W2:Y:S01]  /*0020*/  LDC.64 R18, c[0x0][0x228] ;  /* 0x00008a00ff127b82 */ /* 0x000ea20000000a00 */
[----:B------:R-:W-:Y:S01]  /*0030*/  ULDC.64 UR4, c[0x0][0x208] ;  /* 0x0000820000047ab9 */ /* 0x000fe20000000a00 */
[----:B------:R-:W3:Y:S06]  /*0040*/  S2R R3, SR_CTAID.X ;  /* 0x0000000000037919 */ /* 0x000eec0000002500 */
[----:B------:R-:W4:Y:S08]  /*0050*/  LDC.64 R16, c[0x0][0x218] ;  /* 0x00008600ff107b82 */ /* 0x000f300000000a00 */
[----:B------:R-:W5:Y:S08]  /*0060*/  LDC.64 R14, c[0x0][0x220] ;  /* 0x00008800ff0e7b82 */ /* 0x000f700000000a00 */
[----:B------:R-:W5:Y:S01]  /*0070*/  LDC.64 R10, c[0x0][0x230] ;  /* 0x00008c00ff0a7b82 */ /* 0x000f620000000a00 */
[----:B-1----:R-:W-:-:S07]  /*0080*/  LOP3.LUT R0, R0, 0x7f, RZ, 0xc0, !PT ;  /* 0x0000007f00007812 */ /* 0x002fce00078ec0ff */
[----:B------:R-:W1:Y:S01]  /*0090*/  LDC.64 R6, c[0x0][0x238] ;  /* 0x00008e00ff067b82 */ /* 0x000e620000000a00 */
[----:B---3--:R-:W-:Y:S02]  /*00a0*/  SHF.R.S32.HI R2, RZ, 0x18, R3 ;  /* 0x00000018ff027819 */ /* 0x008fe40000011403 */
[----:B------:R-:W-:Y:S02]  /*00b0*/  LEA R0, R3, R0, 0x7 ;  /* 0x0000000003007211 */ /* 0x000fe400078e38ff */
[----:B------:R-:W-:-:S03]  /*00c0*/  SGXT R3, R2, 0x1 ;  /* 0x000000010203781a */ /* 0x000fc60000000200 */
[----:B------:R-:W3:Y:S01]  /*00d0*/  LDC.64 R4, c[0x0][0x240] ;  /* 0x00009000ff047b82 */ /* 0x000ee20000000a00 */
[----:B------:R-:W-:-:S04]  /*00e0*/  LEA.HI R3, R3, R0, RZ, 0x6 ;  /* 0x0000000003037211 */ /* 0x000fc800078f30ff */
[----:B------:R-:W-:-:S04]  /*00f0*/  LOP3.LUT R3, R3, 0xffffffc0, RZ, 0xc0, !PT ;  /* 0xffffffc003037812 */ /* 0x000fc800078ec0ff */
[----:B------:R-:W-:Y:S02]  /*0100*/  IADD3 R9, R0, -R3, RZ ;  /* 0x8000000300097210 */ /* 0x000fe40007ffe0ff */
[----:B------:R-:W1:Y:S03]  /*0110*/  LDC.64 R2, c[0x0][0x210] ;  /* 0x00008400ff027b82 */ /* 0x000e660000000a00 */
[----:B--2---:R-:W-:-:S05]  /*0120*/  IMAD.WIDE R18, R9, 0x4, R18 ;  /* 0x0000000409127825 */ /* 0x004fca00078e0212 */
[----:B------:R3:W2:Y:S01]  /*0130*/  LDG.E.EL R8, desc[UR4][R18.64] ;  /* 0x0000000412087981 */ /* 0x0006a2000c2e1900 */
[----:B----4-:R-:W-:-:S04]  /*0140*/  IMAD.WIDE R16, R9, 0x4, R16 ;  /* 0x0000000409107825 */ /* 0x010fc800078e0210 */
[C---:B-----5:R-:W-:Y:S01]  /*0150*/  IMAD.WIDE R14, R9.reuse, 0x4, R14 ;  /* 0x00000004090e7825 */ /* 0x060fe200078e020e */
[----:B------:R4:W5:Y:S03]  /*0160*/  LDG.E.EL R12, desc[UR4][R16.64] ;  /* 0x00000004100c7981 */ /* 0x000966000c2e1900 */
[C---:B0-----:R-:W-:Y:S02]  /*0170*/  IMAD.WIDE R10, R9.reuse, 0x4, R10 ;  /* 0x00000004090a7825 */ /* 0x041fe400078e020a */
[----:B------:R-:W5:Y:S02]  /*0180*/  LDG.E.EL R14, desc[UR4][R14.64] ;  /* 0x000000040e0e7981 */ /* 0x000f64000c2e1900 */
[----:B-1----:R-:W-:Y:S02]  /*0190*/  IMAD.WIDE R2, R0, 0x4, R2 ;  /* 0x0000000400027825 */ /* 0x002fe400078e0202 */
[----:B------:R0:W5:Y:S04]  /*01a0*/  LDG.E.EL R10, desc[UR4][R10.64] ;  /* 0x000000040a0a7981 */ /* 0x000168000c2e1900 */
[----:B------:R-:W5:Y:S01]  /*01b0*/  LDG.E R13, desc[UR4][R2.64] ;  /* 0x00000004020d7981 */ /* 0x000f62000c1e1900 */
[----:B------:R-:W-:-:S04]  /*01c0*/  IMAD.WIDE R6, R9, 0x4, R6 ;  /* 0x0000000409067825 */ /* 0x000fc800078e0206 */
[C---:B---3--:R-:W-:Y:S02]  /*01d0*/  IMAD.WIDE R18, R0.reuse, 0x4, R4 ;  /* 0x0000000400127825 */ /* 0x048fe400078e0204 */
[----:B------:R-:W3:Y:S01]  /*01e0*/  LDG.E.EL R7, desc[UR4][R6.64] ;  /* 0x0000000406077981 */ /* 0x000ee2000c2e1900 */
[----:B----4-:R-:W-:Y:S01]  /*01f0*/  HFMA2.MMA R16, -RZ, RZ, 1.625, 0 ;  /* 0x3e800000ff107435 */ /* 0x010fe200000001ff */
[----:B------:R-:W1:Y:S02]  /*0200*/  LDC.64 R4, c[0x0][0x248] ;  /* 0x00009200ff047b82 */ /* 0x000e640000000a00 */
[----:B------:R-:W4:Y:S01]  /*0210*/  LDG.E R18, desc[UR4][R18.64] ;  /* 0x0000000412127981 */ /* 0x000f22000c1e1900 */
[----:B-1----:R-:W-:-:S04]  /*0220*/  IMAD.WIDE R4, R0, 0x4, R4 ;  /* 0x0000000400047825 */ /* 0x002fc800078e0204 */
[----:B--2---:R-:W-:-:S04]  /*0230*/  FADD R8, R8, 9.9999997473787516356e-06 ;  /* 0x3727c5ac08087421 */ /* 0x004fc80000000000 */
[----:B------:R-:W1:Y:S02]  /*0240*/  MUFU.SQRT R9, R8 ;  /* 0x0000000800097308 */ /* 0x000e640000002000 */
[C---:B-1----:R-:W-:Y:S02]  /*0250*/  FSETP.GT.AND P0, PT, R9.reuse, 8.50705917302346158658e+37, PT ;  /* 0x7e8000000900780b */ /* 0x042fe40003f04000 */
[----:B------:R-:W-:-:S11]  /*0260*/  FSETP.GEU.AND P1, PT, R9, 1.175494350822287508e-38, PT ;  /* 0x008000000900780b */ /* 0x000fd60003f2e000 */
[----:B------:R-:W-:-:S04]  /*0270*/  @P0 FMUL R9, R9, 0.25 ;  /* 0x3e80000009090820 */ /* 0x000fc80000400000 */
[----:B------:R-:W-:-:S06]  /*0280*/  @!P1 FMUL R9, R9, 16777216 ;  /* 0x4b80000009099820 */ /* 0x000fcc0000400000 */
[----:B------:R-:W0:Y:S01]  /*0290*/  MUFU.RCP R9, R9 ;  /* 0x0000000900097308 */ /* 0x000e220000001000 */
[----:B------:R-:W-:Y:S01]  /*02a0*/  FSEL R16, R16, 1, P0 ;  /* 0x3f80000010107808 */ /* 0x000fe20000000000 */
[----:B-----5:R-:W-:-:S04]  /*02b0*/  FADD R13, R13, R12 ;  /* 0x0000000c0d0d7221 */ /* 0x020fc80000000000 */
[----:B------:R-:W-:Y:S01]  /*02c0*/  @!P1 FMUL R16, R16, 16777216 ;  /* 0x4b80000010109820 */ /* 0x000fe20000400000 */
[----:B------:R-:W-:-:S03]  /*02d0*/  FADD R14, -R14, R13 ;  /* 0x0000000d0e0e7221 */ /* 0x000fc60000000100 */
[----:B0-----:R-:W-:-:S04]  /*02e0*/  FMUL R11, R9, R16 ;  /* 0x00000010090b7220 */ /* 0x001fc80000400000 */
[----:B------:R-:W-:-:S04]  /*02f0*/  FMUL R11, R14, R11 ;  /* 0x0000000b0e0b7220 */ /* 0x000fc80000400000 */
[----:B---3--:R-:W-:-:S04]  /*0300*/  FFMA R7, R10, R11, R7 ;  /* 0x0000000b0a077223 */ /* 0x008fc80000000007 */
[----:B----4-:R-:W-:Y:S01]  /*0310*/  FADD R6, R18, R7 ;  /* 0x0000000712067221 */ /* 0x010fe20000000000 */
[----:B------:R-:W-:-:S04]  /*0320*/  FSETP.GEU.AND P0, PT, R7, -R18, PT ;  /* 0x800000120700720b */ /* 0x000fc80003f0e000 */
[----:B------:R-:W-:Y:S01]  /*0330*/  FSEL R7, R6, RZ, P0 ;  /* 0x000000ff06077208 */ /* 0x000fe20000000000 */
[----:B------:R-:W-:Y:S04]  /*0340*/  STG.E desc[UR4][R2.64], R13 ;  /* 0x0000000d02007986 */ /* 0x000fe8000c101904 */
[----:B------:R-:W-:Y:S01]  /*0350*/  STG.E desc[UR4][R4.64], R7 ;  /* 0x0000000704007986 */ /* 0x000fe2000c101904 */
[----:B------:R-:W-:Y:S05]  /*0360*/  EXIT ;  /* 0x000000000000794d */ /* 0x000fea0003800000 */
.L_x_0:
[----:B------:R-:W-:-:S00]  /*0370*/  BRA `(.L_x_0) ;  /* 0xfffffffc00fc7947 */ /* 0x000fc0000383ffff */
[----:B------:R-:W-:-:S00]  /*0380*/  NOP ;  /* 0x0000000000007918 */ /* 0x000fc00000000000 */
[----:B------:R-:W-:-:S00]  /*0390*/  NOP ;  /* 0x0000000000007918 */ /* 0x000fc00000000000 */
[----:B------:R-:W-:-:S00]  /*03a0*/  NOP ;  /* 0x0000000000007918 */ /* 0x000fc00000000000 */
[----:B------:R-:W-:-:S00]  /*03b0*/  NOP ;  /* 0x0000000000007918 */ /* 0x000fc00000000000 */
[----:B------:R-:W-:-:S00]  /*03c0*/  NOP ;  /* 0x0000000000007918 */ /* 0x000fc00000000000 */
[----:B------:R-:W-:-:S00]  /*03d0*/  NOP ;  /* 0x0000000000007918 */ /* 0x000fc00000000000 */
[----:B------:R-:W-:-:S00]  /*03e0*/  NOP ;  /* 0x0000000000007918 */ /* 0x000fc00000000000 */
[----:B------:R-:W-:-:S00]  /*03f0*/  NOP ;  /* 0x0000000000007918 */ /* 0x000fc00000000000 */
.L_x_1:


//--------------------- .nv.global.init           --------------------------
	.section	.nv.global.init,"aw",@progbits
.nv.global.init:
	.type		_$_str,@object
	.size		_$_str,(_$_str_$_2 - _$_str)
_$_str:
        /*0000*/ 	.byte	0x5f, 0x5f, 0x43, 0x55, 0x44, 0x41, 0x5f, 0x46, 0x54, 0x5a, 0x00
	.type		_$_str_$_2,@object
	.size		_$_str_$_2,(.L_1 - _$_str_$_2)
_$_str_$_2:
        /*000b*/ 	.byte	0x5f, 0x5f, 0x43, 0x55, 0x44, 0x41, 0x5f, 0x50, 0x52, 0x45, 0x43, 0x5f, 0x53, 0x51, 0x52, 0x54
        /*001b*/ 	.byte	0x00
.L_1:


//--------------------- .nv.constant0.triton_poi_fused__native_batch_norm_legit_no_training_add_convolution_relu_17 --------------------------
	.section	.nv.constant0.triton_poi_fused__native_batch_norm_legit_no_training_add_convolution_relu_17,"a",@progbits
	.sectionflags	@""
	.align	4
.nv.constant0.triton_poi_fused__native_batch_norm_legit_no_training_add_convolution_relu_17:
	.zero		596
